//
// Generated by NVIDIA NVVM Compiler
//
// Compiler Build ID: CL-36424714
// Cuda compilation tools, release 13.0, V13.0.88
// Based on NVVM 20.0.0
//

.version 9.0
.target sm_100
.address_size 64

	// .globl	_Z6matmulPKfS0_Pfiii

.visible .entry _Z6matmulPKfS0_Pfiii(
	.param .u64 .ptr .align 1 _Z6matmulPKfS0_Pfiii_param_0,
	.param .u64 .ptr .align 1 _Z6matmulPKfS0_Pfiii_param_1,
	.param .u64 .ptr .align 1 _Z6matmulPKfS0_Pfiii_param_2,
	.param .u32 _Z6matmulPKfS0_Pfiii_param_3,
	.param .u32 _Z6matmulPKfS0_Pfiii_param_4,
	.param .u32 _Z6matmulPKfS0_Pfiii_param_5
)
{
	.reg .pred 	%p<13>;
	.reg .b32 	%r<43>;
	.reg .b32 	%f<68>;
	.reg .b64 	%rd<53>;

	ld.param.u64 	%rd7, [_Z6matmulPKfS0_Pfiii_param_0];
	ld.param.u64 	%rd8, [_Z6matmulPKfS0_Pfiii_param_1];
	ld.param.u64 	%rd6, [_Z6matmulPKfS0_Pfiii_param_2];
	ld.param.u32 	%r20, [_Z6matmulPKfS0_Pfiii_param_3];
	ld.param.u32 	%r18, [_Z6matmulPKfS0_Pfiii_param_4];
	ld.param.u32 	%r19, [_Z6matmulPKfS0_Pfiii_param_5];
	cvta.to.global.u64 	%rd1, %rd8;
	cvta.to.global.u64 	%rd2, %rd7;
	mov.u32 	%r22, %ctaid.y;
	mov.u32 	%r23, %ntid.y;
	mov.u32 	%r24, %tid.y;
	mad.lo.s32 	%r25, %r22, %r23, %r24;
	mov.u32 	%r26, %ctaid.x;
	mov.u32 	%r27, %ntid.x;
	mov.u32 	%r28, %tid.x;
	mad.lo.s32 	%r2, %r26, %r27, %r28;
	setp.ge.s32 	%p1, %r2, %r18;
	setp.ge.s32 	%p2, %r25, %r20;
	or.pred  	%p3, %p1, %p2;
	@%p3 bra 	$L__BB0_14;
	setp.lt.s32 	%p4, %r18, 1;
	mov.f32 	%f67, 0f00000000;
	@%p4 bra 	$L__BB0_13;
	mul.lo.s32 	%r3, %r18, %r25;
	and.b32  	%r4, %r18, 7;
	setp.lt.u32 	%p5, %r18, 8;
	mov.f32 	%f67, 0f00000000;
	mov.b32 	%r41, 0;
	@%p5 bra 	$L__BB0_5;
	and.b32  	%r41, %r18, 2147483640;
	neg.s32 	%r39, %r41;
	shl.b32 	%r7, %r19, 3;
	mul.wide.u32 	%rd9, %r3, 4;
	add.s64 	%rd10, %rd9, %rd2;
	add.s64 	%rd52, %rd10, 16;
	mov.f32 	%f67, 0f00000000;
	mul.wide.s32 	%rd13, %r19, 4;
	mov.u32 	%r38, %r2;
$L__BB0_4:
	.pragma "nounroll";
	ld.global.f32 	%f17, [%rd52+-16];
	mul.wide.s32 	%rd11, %r38, 4;
	add.s64 	%rd12, %rd1, %rd11;
	ld.global.f32 	%f18, [%rd12];
	fma.rn.f32 	%f19, %f17, %f18, %f67;
	ld.global.f32 	%f20, [%rd52+-12];
	add.s64 	%rd14, %rd12, %rd13;
	ld.global.f32 	%f21, [%rd14];
	fma.rn.f32 	%f22, %f20, %f21, %f19;
	ld.global.f32 	%f23, [%rd52+-8];
	add.s64 	%rd15, %rd14, %rd13;
	ld.global.f32 	%f24, [%rd15];
	fma.rn.f32 	%f25, %f23, %f24, %f22;
	ld.global.f32 	%f26, [%rd52+-4];
	add.s64 	%rd16, %rd15, %rd13;
	ld.global.f32 	%f27, [%rd16];
	fma.rn.f32 	%f28, %f26, %f27, %f25;
	ld.global.f32 	%f29, [%rd52];
	add.s64 	%rd17, %rd16, %rd13;
	ld.global.f32 	%f30, [%rd17];
	fma.rn.f32 	%f31, %f29, %f30, %f28;
	ld.global.f32 	%f32, [%rd52+4];
	add.s64 	%rd18, %rd17, %rd13;
	ld.global.f32 	%f33, [%rd18];
	fma.rn.f32 	%f34, %f32, %f33, %f31;
	ld.global.f32 	%f35, [%rd52+8];
	add.s64 	%rd19, %rd18, %rd13;
	ld.global.f32 	%f36, [%rd19];
	fma.rn.f32 	%f37, %f35, %f36, %f34;
	ld.global.f32 	%f38, [%rd52+12];
	add.s64 	%rd20, %rd19, %rd13;
	ld.global.f32 	%f39, [%rd20];
	fma.rn.f32 	%f67, %f38, %f39, %f37;
	add.s32 	%r39, %r39, 8;
	add.s32 	%r38, %r38, %r7;
	add.s64 	%rd52, %rd52, 32;
	setp.ne.s32 	%p6, %r39, 0;
	@%p6 bra 	$L__BB0_4;
$L__BB0_5:
	setp.eq.s32 	%p7, %r4, 0;
	@%p7 bra 	$L__BB0_13;
	and.b32  	%r13, %r18, 3;
	setp.lt.u32 	%p8, %r4, 4;
	@%p8 bra 	$L__BB0_8;
	add.s32 	%r30, %r41, %r3;
	mul.wide.u32 	%rd21, %r30, 4;
	add.s64 	%rd22, %rd2, %rd21;
	ld.global.f32 	%f41, [%rd22];
	mad.lo.s32 	%r31, %r41, %r19, %r2;
	mul.wide.s32 	%rd23, %r31, 4;
	add.s64 	%rd24, %rd1, %rd23;
	ld.global.f32 	%f42, [%rd24];
	fma.rn.f32 	%f43, %f41, %f42, %f67;
	cvt.u64.u32 	%rd25, %r3;
	cvt.u64.u32 	%rd26, %r41;
	add.s64 	%rd27, %rd26, %rd25;
	shl.b64 	%rd28, %rd27, 2;
	add.s64 	%rd29, %rd2, %rd28;
	ld.global.f32 	%f44, [%rd29+4];
	mul.wide.s32 	%rd30, %r19, 4;
	add.s64 	%rd31, %rd24, %rd30;
	ld.global.f32 	%f45, [%rd31];
	fma.rn.f32 	%f46, %f44, %f45, %f43;
	ld.global.f32 	%f47, [%rd29+8];
	add.s64 	%rd32, %rd31, %rd30;
	ld.global.f32 	%f48, [%rd32];
	fma.rn.f32 	%f49, %f47, %f48, %f46;
	ld.global.f32 	%f50, [%rd29+12];
	add.s64 	%rd33, %rd32, %rd30;
	ld.global.f32 	%f51, [%rd33];
	fma.rn.f32 	%f67, %f50, %f51, %f49;
	add.s32 	%r41, %r41, 4;
$L__BB0_8:
	setp.eq.s32 	%p9, %r13, 0;
	@%p9 bra 	$L__BB0_13;
	setp.eq.s32 	%p10, %r13, 1;
	@%p10 bra 	$L__BB0_11;
	add.s32 	%r32, %r41, %r3;
	mul.wide.u32 	%rd34, %r32, 4;
	add.s64 	%rd35, %rd2, %rd34;
	ld.global.f32 	%f53, [%rd35];
	mad.lo.s32 	%r33, %r41, %r19, %r2;
	mul.wide.s32 	%rd36, %r33, 4;
	add.s64 	%rd37, %rd1, %rd36;
	ld.global.f32 	%f54, [%rd37];
	fma.rn.f32 	%f55, %f53, %f54, %f67;
	cvt.u64.u32 	%rd38, %r3;
	cvt.u64.u32 	%rd39, %r41;
	add.s64 	%rd40, %rd39, %rd38;
	shl.b64 	%rd41, %rd40, 2;
	add.s64 	%rd42, %rd2, %rd41;
	ld.global.f32 	%f56, [%rd42+4];
	mul.wide.s32 	%rd43, %r19, 4;
	add.s64 	%rd44, %rd37, %rd43;
	ld.global.f32 	%f57, [%rd44];
	fma.rn.f32 	%f67, %f56, %f57, %f55;
	add.s32 	%r41, %r41, 2;
$L__BB0_11:
	and.b32  	%r34, %r18, 1;
	setp.eq.b32 	%p11, %r34, 1;
	not.pred 	%p12, %p11;
	@%p12 bra 	$L__BB0_13;
	add.s32 	%r35, %r41, %r3;
	mul.wide.u32 	%rd45, %r35, 4;
	add.s64 	%rd46, %rd2, %rd45;
	ld.global.f32 	%f58, [%rd46];
	mad.lo.s32 	%r36, %r41, %r19, %r2;
	mul.wide.s32 	%rd47, %r36, 4;
	add.s64 	%rd48, %rd1, %rd47;
	ld.global.f32 	%f59, [%rd48];
	fma.rn.f32 	%f67, %f58, %f59, %f67;
$L__BB0_13:
	mad.lo.s32 	%r37, %r19, %r25, %r2;
	cvta.to.global.u64 	%rd49, %rd6;
	mul.wide.s32 	%rd50, %r37, 4;
	add.s64 	%rd51, %rd49, %rd50;
	st.global.f32 	[%rd51], %f67;
$L__BB0_14:
	ret;

}
	// .globl	_Z3addiPKfS0_Pf
.visible .entry _Z3addiPKfS0_Pf(
	.param .u32 _Z3addiPKfS0_Pf_param_0,
	.param .u64 .ptr .align 1 _Z3addiPKfS0_Pf_param_1,
	.param .u64 .ptr .align 1 _Z3addiPKfS0_Pf_param_2,
	.param .u64 .ptr .align 1 _Z3addiPKfS0_Pf_param_3
)
{
	.reg .pred 	%p<2>;
	.reg .b32 	%r<6>;
	.reg .b32 	%f<4>;
	.reg .b64 	%rd<11>;

	ld.param.u32 	%r2, [_Z3addiPKfS0_Pf_param_0];
	ld.param.u64 	%rd1, [_Z3addiPKfS0_Pf_param_1];
	ld.param.u64 	%rd2, [_Z3addiPKfS0_Pf_param_2];
	ld.param.u64 	%rd3, [_Z3addiPKfS0_Pf_param_3];
	mov.u32 	%r3, %ctaid.x;
	mov.u32 	%r4, %ntid.x;
	mov.u32 	%r5, %tid.x;
	mad.lo.s32 	%r1, %r3, %r4, %r5;
	setp.ge.s32 	%p1, %r1, %r2;
	@%p1 bra 	$L__BB1_2;
	cvta.to.global.u64 	%rd4, %rd1;
	cvta.to.global.u64 	%rd5, %rd2;
	cvta.to.global.u64 	%rd6, %rd3;
	mul.wide.s32 	%rd7, %r1, 4;
	add.s64 	%rd8, %rd4, %rd7;
	ld.global.f32 	%f1, [%rd8];
	add.s64 	%rd9, %rd5, %rd7;
	ld.global.f32 	%f2, [%rd9];
	add.f32 	%f3, %f1, %f2;
	add.s64 	%rd10, %rd6, %rd7;
	st.global.f32 	[%rd10], %f3;
$L__BB1_2:
	ret;

}


// ===== COMPILED SASS (sm_100) =====

	.target	sm_100

	.elftype	@"ET_EXEC"


//--------------------- .note.nv.tkinfo           --------------------------
	.section	.note.nv.tkinfo,"",@"SHT_NOTE"
	.sectionflags	@"SHF_NOTE_NV_TKINFO"
	.tkinfo
        /*0018*/ 	.word	0x00000002
        /*0030*/ 	.string	""
        /*0030*/ 	.string	"ptxas"
        /*0030*/ 	.string	"Cuda compilation tools, release 13.0, V13.0.88"
        /*0030*/ 	.string	"Build cuda_13.0.r13.0/compiler.36424714_0"
        /*0030*/ 	.string	"-arch sm_100 -m 64 "



//--------------------- .note.nv.cuinfo           --------------------------
	.section	.note.nv.cuinfo,"",@"SHT_NOTE"
	.sectionflags	@"SHF_NOTE_NV_CUINFO"
        /*0018*/ 	.short	0x0002
        /*001a*/ 	.short	0x0064
        /*001c*/ 	.short	0x0082
	.zero		2


//--------------------- .nv.info                  --------------------------
	.section	.nv.info,"",@"SHT_CUDA_INFO"
	.align	4


	//----- nvinfo : EIATTR_REGCOUNT
	.align		4
        /*0000*/ 	.byte	0x04, 0x2f
        /*0002*/ 	.short	(.L_1 - .L_0)
	.align		4
.L_0:
        /*0004*/ 	.word	index@(_Z6matmulPKfS0_Pfiii)
        /*0008*/ 	.word	0x00000020


	//----- nvinfo : EIATTR_FRAME_SIZE
	.align		4
.L_1:
        /*000c*/ 	.byte	0x04, 0x11
        /*000e*/ 	.short	(.L_3 - .L_2)
	.align		4
.L_2:
        /*0010*/ 	.word	index@(_Z6matmulPKfS0_Pfiii)
        /*0014*/ 	.word	0x00000000


	//----- nvinfo : EIATTR_REGCOUNT
	.align		4
.L_3:
        /*0018*/ 	.byte	0x04, 0x2f
        /*001a*/ 	.short	(.L_5 - .L_4)
	.align		4
.L_4:
        /*001c*/ 	.word	index@(_Z3addiPKfS0_Pf)
        /*0020*/ 	.word	0x0000000c


	//----- nvinfo : EIATTR_FRAME_SIZE
	.align		4
.L_5:
        /*0024*/ 	.byte	0x04, 0x11
        /*0026*/ 	.short	(.L_7 - .L_6)
	.align		4
.L_6:
        /*0028*/ 	.word	index@(_Z3addiPKfS0_Pf)
        /*002c*/ 	.word	0x00000000


	//----- nvinfo : EIATTR_MIN_STACK_SIZE
	.align		4
.L_7:
        /*0030*/ 	.byte	0x04, 0x12
        /*0032*/ 	.short	(.L_9 - .L_8)
	.align		4
.L_8:
        /*0034*/ 	.word	index@(_Z3addiPKfS0_Pf)
        /*0038*/ 	.word	0x00000000


	//----- nvinfo : EIATTR_MIN_STACK_SIZE
	.align		4
.L_9:
        /*003c*/ 	.byte	0x04, 0x12
        /*003e*/ 	.short	(.L_11 - .L_10)
	.align		4
.L_10:
        /*0040*/ 	.word	index@(_Z6matmulPKfS0_Pfiii)
        /*0044*/ 	.word	0x00000000
.L_11:


//--------------------- .nv.compat                --------------------------
	.section	.nv.compat,"",@"SHT_CUDA_COMPAT_INFO"
	.align	4
        /*0000*/ 	.byte	0x02, 0x09, 0x00, 0x00, 0x02, 0x02, 0x01, 0x00, 0x02, 0x05, 0x05, 0x00, 0x03, 0x07, 0x01, 0x01
        /*0010*/ 	.byte	0x02, 0x03, 0x00, 0x00, 0x02, 0x06, 0x01, 0x00, 0x04, 0x0b, 0x08, 0x00, 0x09, 0x00, 0x00, 0x00
        /*0020*/ 	.byte	0x00, 0x00, 0x00, 0x00


//--------------------- .nv.info._Z3addiPKfS0_Pf  --------------------------
	.section	.nv.info._Z3addiPKfS0_Pf,"",@"SHT_CUDA_INFO"
	.sectionflags	@""
	.align	4


	//----- nvinfo : EIATTR_CUDA_API_VERSION
	.align		4
        /*0000*/ 	.byte	0x04, 0x37
        /*0002*/ 	.short	(.L_13 - .L_12)
.L_12:
        /*0004*/ 	.word	0x00000082


	//----- nvinfo : EIATTR_KPARAM_INFO
	.align		4
.L_13:
        /*0008*/ 	.byte	0x04, 0x17
        /*000a*/ 	.short	(.L_15 - .L_14)
.L_14:
        /*000c*/ 	.word	0x00000000
        /*0010*/ 	.short	0x0003
        /*0012*/ 	.short	0x0018
        /*0014*/ 	.byte	0x00, 0xf5, 0x21, 0x00


	//----- nvinfo : EIATTR_KPARAM_INFO
	.align		4
.L_15:
        /*0018*/ 	.byte	0x04, 0x17
        /*001a*/ 	.short	(.L_17 - .L_16)
.L_16:
        /*001c*/ 	.word	0x00000000
        /*0020*/ 	.short	0x0002
        /*0022*/ 	.short	0x0010
        /*0024*/ 	.byte	0x00, 0xf5, 0x21, 0x00


	//----- nvinfo : EIATTR_KPARAM_INFO
	.align		4
.L_17:
        /*0028*/ 	.byte	0x04, 0x17
        /*002a*/ 	.short	(.L_19 - .L_18)
.L_18:
        /*002c*/ 	.word	0x00000000
        /*0030*/ 	.short	0x0001
        /*0032*/ 	.short	0x0008
        /*0034*/ 	.byte	0x00, 0xf5, 0x21, 0x00


	//----- nvinfo : EIATTR_KPARAM_INFO
	.align		4
.L_19:
        /*0038*/ 	.byte	0x04, 0x17
        /*003a*/ 	.short	(.L_21 - .L_20)
.L_20:
        /*003c*/ 	.word	0x00000000
        /*0040*/ 	.short	0x0000
        /*0042*/ 	.short	0x0000
        /*0044*/ 	.byte	0x00, 0xf0, 0x11, 0x00


	//----- nvinfo : EIATTR_SPARSE_MMA_MASK
	.align		4
.L_21:
        /*0048*/ 	.byte	0x03, 0x50
        /*004a*/ 	.short	0x0000


	//----- nvinfo : EIATTR_MAXREG_COUNT
	.align		4
        /*004c*/ 	.byte	0x03, 0x1b
        /*004e*/ 	.short	0x00ff


	//----- nvinfo : EIATTR_MERCURY_ISA_VERSION
	.align		4
        /*0050*/ 	.byte	0x03, 0x5f
        /*0052*/ 	.short	0x0101


	//----- nvinfo : EIATTR_VRC_CTA_INIT_COUNT
	.align		4
        /*0054*/ 	.byte	0x02, 0x4a
	.zero		1
	.zero		1


	//----- nvinfo : EIATTR_EXIT_INSTR_OFFSETS
	.align		4
        /*0058*/ 	.byte	0x04, 0x1c
        /*005a*/ 	.short	(.L_23 - .L_22)


	//   ....[0]....
.L_22:
        /*005c*/ 	.word	0x00000070


	//   ....[1]....
        /*0060*/ 	.word	0x00000130


	//----- nvinfo : EIATTR_CBANK_PARAM_SIZE
	.align		4
.L_23:
        /*0064*/ 	.byte	0x03, 0x19
        /*0066*/ 	.short	0x0020


	//----- nvinfo : EIATTR_PARAM_CBANK
	.align		4
        /*0068*/ 	.byte	0x04, 0x0a
        /*006a*/ 	.short	(.L_25 - .L_24)
	.align		4
.L_24:
        /*006c*/ 	.word	index@(.nv.constant0._Z3addiPKfS0_Pf)
        /*0070*/ 	.short	0x0380
        /*0072*/ 	.short	0x0020


	//----- nvinfo : EIATTR_SW_WAR
	.align		4
.L_25:
        /*0074*/ 	.byte	0x04, 0x36
        /*0076*/ 	.short	(.L_27 - .L_26)
.L_26:
        /*0078*/ 	.word	0x00000008
.L_27:


//--------------------- .nv.info._Z6matmulPKfS0_Pfiii --------------------------
	.section	.nv.info._Z6matmulPKfS0_Pfiii,"",@"SHT_CUDA_INFO"
	.sectionflags	@""
	.align	4


	//----- nvinfo : EIATTR_CUDA_API_VERSION
	.align		4
        /*0000*/ 	.byte	0x04, 0x37
        /*0002*/ 	.short	(.L_29 - .L_28)
.L_28:
        /*0004*/ 	.word	0x00000082


	//----- nvinfo : EIATTR_KPARAM_INFO
	.align		4
.L_29:
        /*0008*/ 	.byte	0x04, 0x17
        /*000a*/ 	.short	(.L_31 - .L_30)
.L_30:
        /*000c*/ 	.word	0x00000000
        /*0010*/ 	.short	0x0005
        /*0012*/ 	.short	0x0020
        /*0014*/ 	.byte	0x00, 0xf0, 0x11, 0x00


	//----- nvinfo : EIATTR_KPARAM_INFO
	.align		4
.L_31:
        /*0018*/ 	.byte	0x04, 0x17
        /*001a*/ 	.short	(.L_33 - .L_32)
.L_32:
        /*001c*/ 	.word	0x00000000
        /*0020*/ 	.short	0x0004
        /*0022*/ 	.short	0x001c
        /*0024*/ 	.byte	0x00, 0xf0, 0x11, 0x00


	//----- nvinfo : EIATTR_KPARAM_INFO
	.align		4
.L_33:
        /*0028*/ 	.byte	0x04, 0x17
        /*002a*/ 	.short	(.L_35 - .L_34)
.L_34:
        /*002c*/ 	.word	0x00000000
        /*0030*/ 	.short	0x0003
        /*0032*/ 	.short	0x0018
        /*0034*/ 	.byte	0x00, 0xf0, 0x11, 0x00


	//----- nvinfo : EIATTR_KPARAM_INFO
	.align		4
.L_35:
        /*0038*/ 	.byte	0x04, 0x17
        /*003a*/ 	.short	(.L_37 - .L_36)
.L_36:
        /*003c*/ 	.word	0x00000000
        /*0040*/ 	.short	0x0002
        /*0042*/ 	.short	0x0010
        /*0044*/ 	.byte	0x00, 0xf5, 0x21, 0x00


	//----- nvinfo : EIATTR_KPARAM_INFO
	.align		4
.L_37:
        /*0048*/ 	.byte	0x04, 0x17
        /*004a*/ 	.short	(.L_39 - .L_38)
.L_38:
        /*004c*/ 	.word	0x00000000
        /*0050*/ 	.short	0x0001
        /*0052*/ 	.short	0x0008
        /*0054*/ 	.byte	0x00, 0xf5, 0x21, 0x00


	//----- nvinfo : EIATTR_KPARAM_INFO
	.align		4
.L_39:
        /*0058*/ 	.byte	0x04, 0x17
        /*005a*/ 	.short	(.L_41 - .L_40)
.L_40:
        /*005c*/ 	.word	0x00000000
        /*0060*/ 	.short	0x0000
        /*0062*/ 	.short	0x0000
        /*0064*/ 	.byte	0x00, 0xf5, 0x21, 0x00


	//----- nvinfo : EIATTR_SPARSE_MMA_MASK
	.align		4
.L_41:
        /*0068*/ 	.byte	0x03, 0x50
        /*006a*/ 	.short	0x0000


	//----- nvinfo : EIATTR_MAXREG_COUNT
	.align		4
        /*006c*/ 	.byte	0x03, 0x1b
        /*006e*/ 	.short	0x00ff


	//----- nvinfo : EIATTR_MERCURY_ISA_VERSION
	.align		4
        /*0070*/ 	.byte	0x03, 0x5f
        /*0072*/ 	.short	0x0101


	//----- nvinfo : EIATTR_VRC_CTA_INIT_COUNT
	.align		4
        /*0074*/ 	.byte	0x02, 0x4a
	.zero		1
	.zero		1


	//----- nvinfo : EIATTR_EXIT_INSTR_OFFSETS
	.align		4
        /*0078*/ 	.byte	0x04, 0x1c
        /*007a*/ 	.short	(.L_43 - .L_42)


	//   ....[0]....
.L_42:
        /*007c*/ 	.word	0x000000c0


	//   ....[1]....
        /*0080*/ 	.word	0x00000920


	//----- nvinfo : EIATTR_CBANK_PARAM_SIZE
	.align		4
.L_43:
        /*0084*/ 	.byte	0x03, 0x19
        /*0086*/ 	.short	0x0024


	//----- nvinfo : EIATTR_PARAM_CBANK
	.align		4
        /*0088*/ 	.byte	0x04, 0x0a
        /*008a*/ 	.short	(.L_45 - .L_44)
	.align		4
.L_44:
        /*008c*/ 	.word	index@(.nv.constant0._Z6matmulPKfS0_Pfiii)
        /*0090*/ 	.short	0x0380
        /*0092*/ 	.short	0x0024


	//----- nvinfo : EIATTR_SW_WAR
	.align		4
.L_45:
        /*0094*/ 	.byte	0x04, 0x36
        /*0096*/ 	.short	(.L_47 - .L_46)
.L_46:
        /*0098*/ 	.word	0x00000008
.L_47:


//--------------------- .nv.callgraph             --------------------------
	.section	.nv.callgraph,"",@"SHT_CUDA_CALLGRAPH"
	.align	4
	.sectionentsize	8
	.align		4
        /*0000*/ 	.word	0x00000000
	.align		4
        /*0004*/ 	.word	0xffffffff
	.align		4
        /*0008*/ 	.word	0x00000000
	.align		4
        /*000c*/ 	.word	0xfffffffe
	.align		4
        /*0010*/ 	.word	0x00000000
	.align		4
        /*0014*/ 	.word	0xfffffffd
	.align		4
        /*0018*/ 	.word	0x00000000
	.align		4
        /*001c*/ 	.word	0xfffffffc


//--------------------- .text._Z3addiPKfS0_Pf     --------------------------
	.section	.text._Z3addiPKfS0_Pf,"ax",@progbits
	.align	128
        .global         _Z3addiPKfS0_Pf
        .type           _Z3addiPKfS0_Pf,@function
        .size           _Z3addiPKfS0_Pf,(.L_x_6 - _Z3addiPKfS0_Pf)
        .other          _Z3addiPKfS0_Pf,@"STO_CUDA_ENTRY STV_DEFAULT"
_Z3addiPKfS0_Pf:
.text._Z3addiPKfS0_Pf:
[----:B------:R-:W-:Y:S01]  /*0000*/  LDC R1, c[0x0][0x37c] ;  /* 0x0000df00ff017b82 */ /* 0x000fe20000000800 */
[----:B------:R-:W0:Y:S07]  /*0010*/  S2R R0, SR_TID.X ;  /* 0x0000000000007919 */ /* 0x000e2e0000002100 */
[----:B------:R-:W0:Y:S01]  /*0020*/  S2UR UR4, SR_CTAID.X ;  /* 0x00000000000479c3 */ /* 0x000e220000002500 */
[----:B------:R-:W1:Y:S07]  /*0030*/  LDCU UR5, c[0x0][0x380] ;  /* 0x00007000ff0577ac */ /* 0x000e6e0008000800 */
[----:B------:R-:W0:Y:S02]  /*0040*/  LDC R9, c[0x0][0x360] ;  /* 0x0000d800ff097b82 */ /* 0x000e240000000800 */
[----:B0-----:R-:W-:-:S05]  /*0050*/  IMAD R9, R9, UR4, R0 ;  /* 0x0000000409097c24 */ /* 0x001fca000f8e0200 */
[----:B-1----:R-:W-:-:S13]  /*0060*/  ISETP.GE.AND P0, PT, R9, UR5, PT ;  /* 0x0000000509007c0c */ /* 0x002fda000bf06270 */
[----:B------:R-:W-:Y:S05]  /*0070*/  @P0 EXIT ;  /* 0x000000000000094d */ /* 0x000fea0003800000 */
[----:B------:R-:W0:Y:S01]  /*0080*/  LDC.64 R2, c[0x0][0x388] ;  /* 0x0000e200ff027b82 */ /* 0x000e220000000a00 */
[----:B------:R-:W1:Y:S07]  /*0090*/  LDCU.64 UR4, c[0x0][0x358] ;  /* 0x00006b00ff0477ac */ /* 0x000e6e0008000a00 */
[----:B------:R-:W2:Y:S08]  /*00a0*/  LDC.64 R4, c[0x0][0x390] ;  /* 0x0000e400ff047b82 */ /* 0x000eb00000000a00 */
[----:B------:R-:W3:Y:S01]  /*00b0*/  LDC.64 R6, c[0x0][0x398] ;  /* 0x0000e600ff067b82 */ /* 0x000ee20000000a00 */
[----:B0-----:R-:W-:-:S06]  /*00c0*/  IMAD.WIDE R2, R9, 0x4, R2 ;  /* 0x0000000409027825 */ /* 0x001fcc00078e0202 */
[----:B-1----:R-:W4:Y:S01]  /*00d0*/  LDG.E R2, desc[UR4][R2.64] ;  /* 0x0000000402027981 */ /* 0x002f22000c1e1900 */
[----:B--2---:R-:W-:-:S06]  /*00e0*/  IMAD.WIDE R4, R9, 0x4, R4 ;  /* 0x0000000409047825 */ /* 0x004fcc00078e0204 */
[----:B------:R-:W4:Y:S01]  /*00f0*/  LDG.E R5, desc[UR4][R4.64] ;  /* 0x0000000404057981 */ /* 0x000f22000c1e1900 */
[----:B---3--:R-:W-:-:S04]  /*0100*/  IMAD.WIDE R6, R9, 0x4, R6 ;  /* 0x0000000409067825 */ /* 0x008fc800078e0206 */
[----:B----4-:R-:W-:-:S05]  /*0110*/  FADD R9, R2, R5 ;  /* 0x0000000502097221 */ /* 0x010fca0000000000 */
[----:B------:R-:W-:Y:S01]  /*0120*/  STG.E desc[UR4][R6.64], R9 ;  /* 0x0000000906007986 */ /* 0x000fe2000c101904 */
[----:B------:R-:W-:Y:S05]  /*0130*/  EXIT ;  /* 0x000000000000794d */ /* 0x000fea0003800000 */
.L_x_0:
[----:B------:R-:W-:-:S00]  /*0140*/  BRA `(.L_x_0) ;  /* 0xfffffffc00fc7947 */ /* 0x000fc0000383ffff */
[----:B------:R-:W-:-:S00]  /*0150*/  NOP ;  /* 0x0000000000007918 */ /* 0x000fc00000000000 */
        /* <DEDUP_REMOVED lines=10> */
.L_x_6:


//--------------------- .text._Z6matmulPKfS0_Pfiii --------------------------
	.section	.text._Z6matmulPKfS0_Pfiii,"ax",@progbits
	.align	128
        .global         _Z6matmulPKfS0_Pfiii
        .type           _Z6matmulPKfS0_Pfiii,@function
        .size           _Z6matmulPKfS0_Pfiii,(.L_x_7 - _Z6matmulPKfS0_Pfiii)
        .other          _Z6matmulPKfS0_Pfiii,@"STO_CUDA_ENTRY STV_DEFAULT"
_Z6matmulPKfS0_Pfiii:
.text._Z6matmulPKfS0_Pfiii:
[----:B------:R-:W-:Y:S01]  /*0000*/  LDC R1, c[0x0][0x37c] ;  /* 0x0000df00ff017b82 */ /* 0x000fe20000000800 */
[----:B------:R-:W0:Y:S07]  /*0010*/  S2R R0, SR_TID.Y ;  /* 0x0000000000007919 */ /* 0x000e2e0000002200 */
[----:B------:R-:W0:Y:S01]  /*0020*/  S2UR UR4, SR_CTAID.Y ;  /* 0x00000000000479c3 */ /* 0x000e220000002600 */
[----:B------:R-:W1:Y:S07]  /*0030*/  S2R R5, SR_TID.X ;  /* 0x0000000000057919 */ /* 0x000e6e0000002100 */
[----:B------:R-:W0:Y:S08]  /*0040*/  LDC R17, c[0x0][0x364] ;  /* 0x0000d900ff117b82 */ /* 0x000e300000000800 */
[----:B------:R-:W1:Y:S08]  /*0050*/  S2UR UR5, SR_CTAID.X ;  /* 0x00000000000579c3 */ /* 0x000e700000002500 */
[----:B------:R-:W1:Y:S08]  /*0060*/  LDC R4, c[0x0][0x360] ;  /* 0x0000d800ff047b82 */ /* 0x000e700000000800 */
[----:B------:R-:W2:Y:S01]  /*0070*/  LDC.64 R2, c[0x0][0x398] ;  /* 0x0000e600ff027b82 */ /* 0x000ea20000000a00 */
[----:B0-----:R-:W-:-:S02]  /*0080*/  IMAD R17, R17, UR4, R0 ;  /* 0x0000000411117c24 */ /* 0x001fc4000f8e0200 */
[----:B-1----:R-:W-:-:S03]  /*0090*/  IMAD R0, R4, UR5, R5 ;  /* 0x0000000504007c24 */ /* 0x002fc6000f8e0205 */
[----:B--2---:R-:W-:-:S04]  /*00a0*/  ISETP.GE.AND P0, PT, R17, R2, PT ;  /* 0x000000021100720c */ /* 0x004fc80003f06270 */
[----:B------:R-:W-:-:S13]  /*00b0*/  ISETP.GE.OR P0, PT, R0, R3, P0 ;  /* 0x000000030000720c */ /* 0x000fda0000706670 */
[----:B------:R-:W-:Y:S05]  /*00c0*/  @P0 EXIT ;  /* 0x000000000000094d */ /* 0x000fea0003800000 */
[----:B------:R-:W-:Y:S01]  /*00d0*/  ISETP.GE.AND P0, PT, R3, 0x1, PT ;  /* 0x000000010300780c */ /* 0x000fe20003f06270 */
[----:B------:R-:W0:Y:S01]  /*00e0*/  LDCU.64 UR4, c[0x0][0x358] ;  /* 0x00006b00ff0477ac */ /* 0x000e220008000a00 */
[----:B------:R-:W-:-:S11]  /*00f0*/  HFMA2 R29, -RZ, RZ, 0, 0 ;  /* 0x00000000ff1d7431 */ /* 0x000fd600000001ff */
[----:B------:R-:W-:Y:S05]  /*0100*/  @!P0 BRA `(.L_x_1) ;  /* 0x0000000400f08947 */ /* 0x000fea0003800000 */
[----:B------:R-:W-:Y:S01]  /*0110*/  ISETP.GE.U32.AND P1, PT, R3, 0x8, PT ;  /* 0x000000080300780c */ /* 0x000fe20003f26070 */
[----:B------:R-:W-:Y:S01]  /*0120*/  IMAD R16, R17, R3, RZ ;  /* 0x0000000311107224 */ /* 0x000fe200078e02ff */
[----:B------:R-:W-:Y:S02]  /*0130*/  LOP3.LUT R24, R3, 0x7, RZ, 0xc0, !PT ;  /* 0x0000000703187812 */ /* 0x000fe400078ec0ff */
[----:B------:R-:W-:Y:S02]  /*0140*/  MOV R29, RZ ;  /* 0x000000ff001d7202 */ /* 0x000fe40000000f00 */
[----:B------:R-:W-:Y:S02]  /*0150*/  ISETP.NE.AND P0, PT, R24, RZ, PT ;  /* 0x000000ff1800720c */ /* 0x000fe40003f05270 */
[----:B------:R-:W-:-:S05]  /*0160*/  MOV R21, RZ ;  /* 0x000000ff00157202 */ /* 0x000fca0000000f00 */
[----:B------:R-:W-:Y:S06]  /*0170*/  @!P1 BRA `(.L_x_2) ;  /* 0x0000000000c89947 */ /* 0x000fec0003800000 */
[----:B------:R-:W1:Y:S01]  /*0180*/  LDC.64 R4, c[0x0][0x380] ;  /* 0x0000e000ff047b82 */ /* 0x000e620000000a00 */
[----:B------:R-:W-:Y:S02]  /*0190*/  LOP3.LUT R21, R3, 0x7ffffff8, RZ, 0xc0, !PT ;  /* 0x7ffffff803157812 */ /* 0x000fe400078ec0ff */
[----:B------:R-:W-:Y:S02]  /*01a0*/  MOV R29, RZ ;  /* 0x000000ff001d7202 */ /* 0x000fe40000000f00 */
[----:B------:R-:W-:Y:S02]  /*01b0*/  MOV R20, R0 ;  /* 0x0000000000147202 */ /* 0x000fe40000000f00 */
[----:B------:R-:W-:Y:S01]  /*01c0*/  IADD3 R2, PT, PT, -R21, RZ, RZ ;  /* 0x000000ff15027210 */ /* 0x000fe20007ffe1ff */
[----:B-1----:R-:W-:-:S03]  /*01d0*/  IMAD.WIDE.U32 R4, R16, 0x4, R4 ;  /* 0x0000000410047825 */ /* 0x002fc600078e0004 */
[----:B------:R-:W-:-:S04]  /*01e0*/  IADD3 R7, P1, PT, R4, 0x10, RZ ;  /* 0x0000001004077810 */ /* 0x000fc80007f3e0ff */
[----:B------:R-:W-:-:S09]  /*01f0*/  IADD3.X R6, PT, PT, RZ, R5, RZ, P1, !PT ;  /* 0x00000005ff067210 */ /* 0x000fd20000ffe4ff */
.L_x_3:
[----:B------:R-:W1:Y:S01]  /*0200*/  LDC.64 R18, c[0x0][0x388] ;  /* 0x0000e200ff127b82 */ /* 0x000e620000000a00 */
[----:B------:R-:W-:Y:S02]  /*0210*/  MOV R4, R7 ;  /* 0x0000000700047202 */ /* 0x000fe40000000f00 */
[----:B------:R-:W-:-:S05]  /*0220*/  MOV R5, R6 ;  /* 0x0000000600057202 */ /* 0x000fca0000000f00 */
[----:B0-----:R-:W2:Y:S01]  /*0230*/  LDG.E R14, desc[UR4][R4.64+-0x10] ;  /* 0xfffff004040e7981 */ /* 0x001ea2000c1e1900 */
[----:B------:R-:W0:Y:S03]  /*0240*/  LDC R23, c[0x0][0x3a0] ;  /* 0x0000e800ff177b82 */ /* 0x000e260000000800 */
[----:B------:R-:W3:Y:S04]  /*0250*/  LDG.E R22, desc[UR4][R4.64+-0xc] ;  /* 0xfffff40404167981 */ /* 0x000ee8000c1e1900 */
[----:B------:R-:W4:Y:S04]  /*0260*/  LDG.E R27, desc[UR4][R4.64+-0x8] ;  /* 0xfffff804041b7981 */ /* 0x000f28000c1e1900 */
[----:B------:R-:W5:Y:S01]  /*0270*/  LDG.E R26, desc[UR4][R4.64+-0x4] ;  /* 0xfffffc04041a7981 */ /* 0x000f62000c1e1900 */
[----:B-1----:R-:W-:-:S05]  /*0280*/  IMAD.WIDE R18, R20, 0x4, R18 ;  /* 0x0000000414127825 */ /* 0x002fca00078e0212 */
[----:B------:R0:W2:Y:S02]  /*0290*/  LDG.E R15, desc[UR4][R18.64] ;  /* 0x00000004120f7981 */ /* 0x0000a4000c1e1900 */
[----:B0-----:R-:W-:-:S05]  /*02a0*/  IMAD.WIDE R18, R23, 0x4, R18 ;  /* 0x0000000417127825 */ /* 0x001fca00078e0212 */
[----:B------:R0:W3:Y:S01]  /*02b0*/  LDG.E R25, desc[UR4][R18.64] ;  /* 0x0000000412197981 */ /* 0x0000e2000c1e1900 */
[----:B------:R-:W-:-:S04]  /*02c0*/  IMAD.WIDE R12, R23, 0x4, R18 ;  /* 0x00000004170c7825 */ /* 0x000fc800078e0212 */
[C---:B------:R-:W-:Y:S02]  /*02d0*/  IMAD.WIDE R10, R23.reuse, 0x4, R12 ;  /* 0x00000004170a7825 */ /* 0x040fe400078e020c */
[----:B------:R-:W4:Y:S02]  /*02e0*/  LDG.E R12, desc[UR4][R12.64] ;  /* 0x000000040c0c7981 */ /* 0x000f24000c1e1900 */
[C---:B------:R-:W-:Y:S02]  /*02f0*/  IMAD.WIDE R6, R23.reuse, 0x4, R10 ;  /* 0x0000000417067825 */ /* 0x040fe400078e020a */
[----:B------:R-:W5:Y:S02]  /*0300*/  LDG.E R11, desc[UR4][R10.64] ;  /* 0x000000040a0b7981 */ /* 0x000f64000c1e1900 */
[C---:B------:R-:W-:Y:S02]  /*0310*/  IMAD.WIDE R8, R23.reuse, 0x4, R6 ;  /* 0x0000000417087825 */ /* 0x040fe400078e0206 */
[----:B------:R-:W5:Y:S04]  /*0320*/  LDG.E R13, desc[UR4][R4.64+0x4] ;  /* 0x00000404040d7981 */ /* 0x000f68000c1e1900 */
[----:B------:R-:W5:Y:S04]  /*0330*/  LDG.E R6, desc[UR4][R6.64] ;  /* 0x0000000406067981 */ /* 0x000f68000c1e1900 */
[----:B------:R-:W5:Y:S04]  /*0340*/  LDG.E R10, desc[UR4][R4.64+0xc] ;  /* 0x00000c04040a7981 */ /* 0x000f68000c1e1900 */
[----:B------:R-:W5:Y:S01]  /*0350*/  LDG.E R7, desc[UR4][R4.64] ;  /* 0x0000000404077981 */ /* 0x000f62000c1e1900 */
[----:B--2---:R-:W-:Y:S01]  /*0360*/  FFMA R29, R14, R15, R29 ;  /* 0x0000000f0e1d7223 */ /* 0x004fe2000000001d */
[----:B------:R-:W-:-:S02]  /*0370*/  IMAD.WIDE R14, R23, 0x4, R8 ;  /* 0x00000004170e7825 */ /* 0x000fc400078e0208 */
[----:B------:R-:W2:Y:S02]  /*0380*/  LDG.E R8, desc[UR4][R8.64] ;  /* 0x0000000408087981 */ /* 0x000ea4000c1e1900 */
[----:B0-----:R-:W-:Y:S02]  /*0390*/  IMAD.WIDE R18, R23, 0x4, R14 ;  /* 0x0000000417127825 */ /* 0x001fe400078e020e */
[----:B------:R-:W2:Y:S04]  /*03a0*/  LDG.E R28, desc[UR4][R14.64] ;  /* 0x000000040e1c7981 */ /* 0x000ea8000c1e1900 */
[----:B------:R-:W2:Y:S04]  /*03b0*/  LDG.E R9, desc[UR4][R4.64+0x8] ;  /* 0x0000080404097981 */ /* 0x000ea8000c1e1900 */
[----:B------:R-:W2:Y:S01]  /*03c0*/  LDG.E R19, desc[UR4][R18.64] ;  /* 0x0000000412137981 */ /* 0x000ea2000c1e1900 */
[----:B---3--:R-:W-:Y:S01]  /*03d0*/  FFMA R22, R22, R25, R29 ;  /* 0x0000001916167223 */ /* 0x008fe2000000001d */
[----:B------:R-:W-:-:S03]  /*03e0*/  IADD3 R2, PT, PT, R2, 0x8, RZ ;  /* 0x0000000802027810 */ /* 0x000fc60007ffe0ff */
[----:B----4-:R-:W-:Y:S01]  /*03f0*/  FFMA R27, R27, R12, R22 ;  /* 0x0000000c1b1b7223 */ /* 0x010fe20000000016 */
[----:B------:R-:W-:-:S03]  /*0400*/  ISETP.NE.AND P1, PT, R2, RZ, PT ;  /* 0x000000ff0200720c */ /* 0x000fc60003f25270 */
[----:B-----5:R-:W-:Y:S01]  /*0410*/  FFMA R26, R26, R11, R27 ;  /* 0x0000000b1a1a7223 */ /* 0x020fe2000000001b */
[----:B------:R-:W-:-:S03]  /*0420*/  LEA R20, R23, R20, 0x3 ;  /* 0x0000001417147211 */ /* 0x000fc600078e18ff */
[----:B------:R-:W-:Y:S01]  /*0430*/  FFMA R6, R7, R6, R26 ;  /* 0x0000000607067223 */ /* 0x000fe2000000001a */
[----:B------:R-:W-:-:S03]  /*0440*/  IADD3 R7, P2, PT, R4, 0x20, RZ ;  /* 0x0000002004077810 */ /* 0x000fc60007f5e0ff */
[----:B--2---:R-:W-:-:S04]  /*0450*/  FFMA R6, R13, R8, R6 ;  /* 0x000000080d067223 */ /* 0x004fc80000000006 */
[----:B------:R-:W-:Y:S01]  /*0460*/  FFMA R9, R9, R28, R6 ;  /* 0x0000001c09097223 */ /* 0x000fe20000000006 */
[----:B------:R-:W-:-:S03]  /*0470*/  IADD3.X R6, PT, PT, RZ, R5, RZ, P2, !PT ;  /* 0x00000005ff067210 */ /* 0x000fc600017fe4ff */
[----:B------:R-:W-:Y:S01]  /*0480*/  FFMA R29, R10, R19, R9 ;  /* 0x000000130a1d7223 */ /* 0x000fe20000000009 */
[----:B------:R-:W-:Y:S06]  /*0490*/  @P1 BRA `(.L_x_3) ;  /* 0xfffffffc00581947 */ /* 0x000fec000383ffff */
.L_x_2:
[----:B------:R-:W-:Y:S05]  /*04a0*/  @!P0 BRA `(.L_x_1) ;  /* 0x0000000400088947 */ /* 0x000fea0003800000 */
[----:B------:R-:W-:Y:S02]  /*04b0*/  ISETP.GE.U32.AND P1, PT, R24, 0x4, PT ;  /* 0x000000041800780c */ /* 0x000fe40003f26070 */
[----:B------:R-:W-:-:S04]  /*04c0*/  LOP3.LUT R2, R3, 0x3, RZ, 0xc0, !PT ;  /* 0x0000000303027812 */ /* 0x000fc800078ec0ff */
[----:B------:R-:W-:-:S07]  /*04d0*/  ISETP.NE.AND P0, PT, R2, RZ, PT ;  /* 0x000000ff0200720c */ /* 0x000fce0003f05270 */
[----:B------:R-:W-:Y:S06]  /*04e0*/  @!P1 BRA `(.L_x_4) ;  /* 0x0000000000709947 */ /* 0x000fec0003800000 */
[----:B------:R-:W1:Y:S01]  /*04f0*/  LDC R13, c[0x0][0x3a0] ;  /* 0x0000e800ff0d7b82 */ /* 0x000e620000000800 */
[----:B------:R-:W2:Y:S01]  /*0500*/  LDCU.64 UR6, c[0x0][0x380] ;  /* 0x00007000ff0677ac */ /* 0x000ea20008000a00 */
[CC--:B------:R-:W-:Y:S02]  /*0510*/  IADD3 R5, PT, PT, R16.reuse, R21.reuse, RZ ;  /* 0x0000001510057210 */ /* 0x0c0fe40007ffe0ff */
[----:B------:R-:W-:-:S04]  /*0520*/  IADD3 R10, P1, PT, R16, R21, RZ ;  /* 0x00000015100a7210 */ /* 0x000fc80007f3e0ff */
[----:B------:R-:W3:Y:S08]  /*0530*/  LDC.64 R6, c[0x0][0x388] ;  /* 0x0000e200ff067b82 */ /* 0x000ef00000000a00 */
[----:B------:R-:W4:Y:S01]  /*0540*/  LDC.64 R14, c[0x0][0x380] ;  /* 0x0000e000ff0e7b82 */ /* 0x000f220000000a00 */
[----:B-1----:R-:W-:-:S04]  /*0550*/  IMAD R9, R21, R13, R0 ;  /* 0x0000000d15097224 */ /* 0x002fc800078e0200 */
[----:B---3--:R-:W-:-:S04]  /*0560*/  IMAD.WIDE R6, R9, 0x4, R6 ;  /* 0x0000000409067825 */ /* 0x008fc800078e0206 */
[----:B------:R-:W-:Y:S02]  /*0570*/  IMAD.WIDE R8, R13, 0x4, R6 ;  /* 0x000000040d087825 */ /* 0x000fe400078e0206 */
[----:B0-----:R-:W3:Y:S02]  /*0580*/  LDG.E R6, desc[UR4][R6.64] ;  /* 0x0000000406067981 */ /* 0x001ee4000c1e1900 */
[----:B----4-:R-:W-:Y:S01]  /*0590*/  IMAD.WIDE.U32 R14, R5, 0x4, R14 ;  /* 0x00000004050e7825 */ /* 0x010fe200078e000e */
[----:B------:R-:W-:Y:S02]  /*05a0*/  IADD3.X R5, PT, PT, RZ, RZ, RZ, P1, !PT ;  /* 0x000000ffff057210 */ /* 0x000fe40000ffe4ff */
[----:B--2---:R-:W-:-:S03]  /*05b0*/  LEA R4, P1, R10, UR6, 0x2 ;  /* 0x000000060a047c11 */ /* 0x004fc6000f8210ff */
[----:B------:R-:W3:Y:S01]  /*05c0*/  LDG.E R14, desc[UR4][R14.64] ;  /* 0x000000040e0e7981 */ /* 0x000ee2000c1e1900 */
[----:B------:R-:W-:Y:S01]  /*05d0*/  LEA.HI.X R5, R10, UR7, R5, 0x2, P1 ;  /* 0x000000070a057c11 */ /* 0x000fe200088f1405 */
[C---:B------:R-:W-:Y:S02]  /*05e0*/  IMAD.WIDE R10, R13.reuse, 0x4, R8 ;  /* 0x000000040d0a7825 */ /* 0x040fe400078e0208 */
[----:B------:R-:W2:Y:S04]  /*05f0*/  LDG.E R8, desc[UR4][R8.64] ;  /* 0x0000000408087981 */ /* 0x000ea8000c1e1900 */
[----:B------:R-:W2:Y:S01]  /*0600*/  LDG.E R18, desc[UR4][R4.64+0x4] ;  /* 0x0000040404127981 */ /* 0x000ea2000c1e1900 */
[----:B------:R-:W-:-:S03]  /*0610*/  IMAD.WIDE R12, R13, 0x4, R10 ;  /* 0x000000040d0c7825 */ /* 0x000fc600078e020a */
[----:B------:R-:W4:Y:S04]  /*0620*/  LDG.E R20, desc[UR4][R10.64] ;  /* 0x000000040a147981 */ /* 0x000f28000c1e1900 */
[----:B------:R-:W4:Y:S04]  /*0630*/  LDG.E R19, desc[UR4][R4.64+0x8] ;  /* 0x0000080404137981 */ /* 0x000f28000c1e1900 */
[----:B------:R-:W5:Y:S04]  /*0640*/  LDG.E R23, desc[UR4][R4.64+0xc] ;  /* 0x00000c0404177981 */ /* 0x000f68000c1e1900 */
[----:B------:R-:W5:Y:S01]  /*0650*/  LDG.E R12, desc[UR4][R12.64] ;  /* 0x000000040c0c7981 */ /* 0x000f62000c1e1900 */
[----:B------:R-:W-:Y:S01]  /*0660*/  IADD3 R21, PT, PT, R21, 0x4, RZ ;  /* 0x0000000415157810 */ /* 0x000fe20007ffe0ff */
[----:B---3--:R-:W-:-:S04]  /*0670*/  FFMA R29, R14, R6, R29 ;  /* 0x000000060e1d7223 */ /* 0x008fc8000000001d */
[----:B--2---:R-:W-:-:S04]  /*0680*/  FFMA R18, R18, R8, R29 ;  /* 0x0000000812127223 */ /* 0x004fc8000000001d */
[----:B----4-:R-:W-:-:S04]  /*0690*/  FFMA R18, R19, R20, R18 ;  /* 0x0000001413127223 */ /* 0x010fc80000000012 */
[----:B-----5:R-:W-:-:S07]  /*06a0*/  FFMA R29, R23, R12, R18 ;  /* 0x0000000c171d7223 */ /* 0x020fce0000000012 */
.L_x_4:
[----:B------:R-:W-:Y:S05]  /*06b0*/  @!P0 BRA `(.L_x_1) ;  /* 0x0000000000848947 */ /* 0x000fea0003800000 */
[----:B------:R-:W-:Y:S01]  /*06c0*/  ISETP.NE.AND P1, PT, R2, 0x1, PT ;  /* 0x000000010200780c */ /* 0x000fe20003f25270 */
[----:B------:R-:W1:Y:S01]  /*06d0*/  LDC.64 R10, c[0x0][0x380] ;  /* 0x0000e000ff0a7b82 */ /* 0x000e620000000a00 */
[----:B------:R-:W-:-:S04]  /*06e0*/  LOP3.LUT R3, R3, 0x1, RZ, 0xc0, !PT ;  /* 0x0000000103037812 */ /* 0x000fc800078ec0ff */
[----:B------:R-:W-:-:S03]  /*06f0*/  ISETP.NE.U32.AND P0, PT, R3, 0x1, PT ;  /* 0x000000010300780c */ /* 0x000fc60003f05070 */
[----:B------:R-:W2:Y:S04]  /*0700*/  LDC.64 R8, c[0x0][0x388] ;  /* 0x0000e200ff087b82 */ /* 0x000ea80000000a00 */
[CC--:B------:R-:W-:Y:S02]  /*0710*/  @P1 IADD3 R13, PT, PT, R16.reuse, R21.reuse, RZ ;  /* 0x00000015100d1210 */ /* 0x0c0fe40007ffe0ff */
[----:B------:R-:W-:Y:S02]  /*0720*/  @P1 IADD3 R14, P2, PT, R16, R21, RZ ;  /* 0x00000015100e1210 */ /* 0x000fe40007f5e0ff */
[----:B------:R-:W3:Y:S08]  /*0730*/  @P1 LDC R15, c[0x0][0x3a0] ;  /* 0x0000e800ff0f1b82 */ /* 0x000ef00000000800 */
[----:B------:R-:W4:Y:S01]  /*0740*/  @P1 LDC.64 R6, c[0x0][0x380] ;  /* 0x0000e000ff061b82 */ /* 0x000f220000000a00 */
[----:B-1----:R-:W-:Y:S01]  /*0750*/  @P1 IMAD.WIDE.U32 R10, R13, 0x4, R10 ;  /* 0x000000040d0a1825 */ /* 0x002fe200078e000a */
[----:B------:R-:W-:-:S05]  /*0760*/  @P1 IADD3.X R13, PT, PT, RZ, RZ, RZ, P2, !PT ;  /* 0x000000ffff0d1210 */ /* 0x000fca00017fe4ff */
[----:B0-----:R-:W5:Y:S01]  /*0770*/  @P1 LDG.E R10, desc[UR4][R10.64] ;  /* 0x000000040a0a1981 */ /* 0x001f62000c1e1900 */
[----:B------:R-:W0:Y:S08]  /*0780*/  @!P0 LDC R12, c[0x0][0x3a0] ;  /* 0x0000e800ff0c8b82 */ /* 0x000e300000000800 */
[----:B------:R-:W1:Y:S01]  /*0790*/  LDC.64 R2, c[0x0][0x380] ;  /* 0x0000e000ff027b82 */ /* 0x000e620000000a00 */
[C---:B---3--:R-:W-:Y:S01]  /*07a0*/  @P1 IMAD R19, R21.reuse, R15, R0 ;  /* 0x0000000f15131224 */ /* 0x048fe200078e0200 */
[----:B------:R-:W-:-:S03]  /*07b0*/  @P1 IADD3 R21, PT, PT, R21, 0x2, RZ ;  /* 0x0000000215151810 */ /* 0x000fc60007ffe0ff */
[----:B--2---:R-:W-:-:S03]  /*07c0*/  @P1 IMAD.WIDE R8, R19, 0x4, R8 ;  /* 0x0000000413081825 */ /* 0x004fc600078e0208 */
[----:B------:R-:W2:Y:S01]  /*07d0*/  LDC.64 R4, c[0x0][0x388] ;  /* 0x0000e200ff047b82 */ /* 0x000ea20000000a00 */
[----:B----4-:R-:W-:-:S04]  /*07e0*/  @P1 LEA R6, P2, R14, R6, 0x2 ;  /* 0x000000060e061211 */ /* 0x010fc800078410ff */
[----:B------:R-:W-:Y:S01]  /*07f0*/  @P1 LEA.HI.X R7, R14, R7, R13, 0x2, P2 ;  /* 0x000000070e071211 */ /* 0x000fe200010f140d */
[----:B------:R-:W-:Y:S01]  /*0800*/  @P1 IMAD.WIDE R14, R15, 0x4, R8 ;  /* 0x000000040f0e1825 */ /* 0x000fe200078e0208 */
[----:B------:R-:W-:Y:S02]  /*0810*/  @!P0 IADD3 R13, PT, PT, R16, R21, RZ ;  /* 0x00000015100d8210 */ /* 0x000fe40007ffe0ff */
[----:B------:R-:W5:Y:S01]  /*0820*/  @P1 LDG.E R16, desc[UR4][R8.64] ;  /* 0x0000000408101981 */ /* 0x000f62000c1e1900 */
[----:B0-----:R-:W-:-:S03]  /*0830*/  @!P0 IMAD R21, R21, R12, R0 ;  /* 0x0000000c15158224 */ /* 0x001fc600078e0200 */
[----:B------:R-:W3:Y:S01]  /*0840*/  @P1 LDG.E R7, desc[UR4][R6.64+0x4] ;  /* 0x0000040406071981 */ /* 0x000ee2000c1e1900 */
[----:B-1----:R-:W-:-:S03]  /*0850*/  @!P0 IMAD.WIDE.U32 R2, R13, 0x4, R2 ;  /* 0x000000040d028825 */ /* 0x002fc600078e0002 */
[----:B------:R-:W3:Y:S04]  /*0860*/  @P1 LDG.E R14, desc[UR4][R14.64] ;  /* 0x000000040e0e1981 */ /* 0x000ee8000c1e1900 */
[----:B------:R-:W4:Y:S01]  /*0870*/  @!P0 LDG.E R2, desc[UR4][R2.64] ;  /* 0x0000000402028981 */ /* 0x000f22000c1e1900 */
[----:B--2---:R-:W-:-:S06]  /*0880*/  @!P0 IMAD.WIDE R4, R21, 0x4, R4 ;  /* 0x0000000415048825 */ /* 0x004fcc00078e0204 */
[----:B------:R-:W4:Y:S01]  /*0890*/  @!P0 LDG.E R4, desc[UR4][R4.64] ;  /* 0x0000000404048981 */ /* 0x000f22000c1e1900 */
[----:B-----5:R-:W-:-:S04]  /*08a0*/  @P1 FFMA R10, R10, R16, R29 ;  /* 0x000000100a0a1223 */ /* 0x020fc8000000001d */
[----:B---3--:R-:W-:-:S04]  /*08b0*/  @P1 FFMA R29, R7, R14, R10 ;  /* 0x0000000e071d1223 */ /* 0x008fc8000000000a */
[----:B----4-:R-:W-:-:S07]  /*08c0*/  @!P0 FFMA R29, R2, R4, R29 ;  /* 0x00000004021d8223 */ /* 0x010fce000000001d */
.L_x_1:
[----:B------:R-:W1:Y:S01]  /*08d0*/  LDC.64 R2, c[0x0][0x390] ;  /* 0x0000e400ff027b82 */ /* 0x000e620000000a00 */
[----:B------:R-:W2:Y:S02]  /*08e0*/  LDCU UR6, c[0x0][0x3a0] ;  /* 0x00007400ff0677ac */ /* 0x000ea40008000800 */
[----:B--2---:R-:W-:-:S04]  /*08f0*/  IMAD R17, R17, UR6, R0 ;  /* 0x0000000611117c24 */ /* 0x004fc8000f8e0200 */
[----:B-1----:R-:W-:-:S05]  /*0900*/  IMAD.WIDE R2, R17, 0x4, R2 ;  /* 0x0000000411027825 */ /* 0x002fca00078e0202 */
[----:B0-----:R-:W-:Y:S01]  /*0910*/  STG.E desc[UR4][R2.64], R29 ;  /* 0x0000001d02007986 */ /* 0x001fe2000c101904 */
[----:B------:R-:W-:Y:S05]  /*0920*/  EXIT ;  /* 0x000000000000794d */ /* 0x000fea0003800000 */
.L_x_5:
        /* <DEDUP_REMOVED lines=13> */
.L_x_7:


//--------------------- .nv.shared.reserved.0     --------------------------
	.section	.nv.shared.reserved.0,"aw",@nobits
	.weak		__nv_reservedSMEM_offset_0_alias
	.size		__nv_reservedSMEM_offset_0_alias, 0, 64
	.other		__nv_reservedSMEM_offset_0_alias,@"STO_CUDA_RESERVED_SHARED STV_DEFAULT"
__nv_reservedSMEM_offset_0_alias:
	.zero		0
	.zero		64


//--------------------- .nv.constant0._Z3addiPKfS0_Pf --------------------------
	.section	.nv.constant0._Z3addiPKfS0_Pf,"a",@progbits
	.sectionflags	@""
	.align	4
.nv.constant0._Z3addiPKfS0_Pf:
	.zero		928


//--------------------- .nv.constant0._Z6matmulPKfS0_Pfiii --------------------------
	.section	.nv.constant0._Z6matmulPKfS0_Pfiii,"a",@progbits
	.sectionflags	@""
	.align	4
.nv.constant0._Z6matmulPKfS0_Pfiii:
	.zero		932


//--------------------- SYMBOLS --------------------------

	.type		.nv.reservedSmem.offset0,@object
	.size		.nv.reservedSmem.offset0,0x4
